//
// Generated by NVIDIA NVVM Compiler
//
// Compiler Build ID: CL-36424714
// Cuda compilation tools, release 13.0, V13.0.88
// Based on NVVM 20.0.0
//

.version 9.0
.target sm_100
.address_size 64

	// .globl	_Z3sumPf

.visible .entry _Z3sumPf(
	.param .u64 .ptr .align 1 _Z3sumPf_param_0
)
{
	.reg .pred 	%p<5>;
	.reg .b32 	%r<14>;
	.reg .b32 	%f<10>;
	.reg .b64 	%rd<7>;

	ld.param.u64 	%rd2, [_Z3sumPf_param_0];
	cvta.to.global.u64 	%rd1, %rd2;
	mov.u32 	%r1, %tid.x;
	mov.u32 	%r12, %ntid.x;
	cvt.rn.f32.u32 	%f9, %r12;
	shl.b32 	%r3, %r1, 1;
	mov.b32 	%r13, 1;
$L__BB0_1:
	setp.ge.u32 	%p1, %r1, %r12;
	@%p1 bra 	$L__BB0_3;
	mul.lo.s32 	%r9, %r3, %r13;
	add.s32 	%r10, %r9, %r13;
	mul.wide.u32 	%rd3, %r9, 4;
	add.s64 	%rd4, %rd1, %rd3;
	ld.global.f32 	%f4, [%rd4];
	mul.wide.u32 	%rd5, %r10, 4;
	add.s64 	%rd6, %rd1, %rd5;
	ld.global.f32 	%f5, [%rd6];
	add.f32 	%f6, %f4, %f5;
	st.global.f32 	[%rd4], %f6;
$L__BB0_3:
	shl.b32 	%r13, %r13, 1;
	setp.ne.s32 	%p2, %r12, 1;
	mul.f32 	%f7, %f9, 0f3F000000;
	cvt.rpi.f32.f32 	%f8, %f7;
	cvt.rzi.s32.f32 	%r12, %f8;
	selp.f32 	%f9, %f7, %f9, %p2;
	setp.gt.s32 	%p3, %r12, 0;
	and.pred  	%p4, %p2, %p3;
	@%p4 bra 	$L__BB0_1;
	ret;

}


// ===== COMPILED SASS (sm_100) =====

	.target	sm_100

	.elftype	@"ET_EXEC"


//--------------------- .note.nv.tkinfo           --------------------------
	.section	.note.nv.tkinfo,"",@"SHT_NOTE"
	.sectionflags	@"SHF_NOTE_NV_TKINFO"
	.tkinfo
        /*0018*/ 	.word	0x00000002
        /*0030*/ 	.string	""
        /*0030*/ 	.string	"ptxas"
        /*0030*/ 	.string	"Cuda compilation tools, release 13.0, V13.0.88"
        /*0030*/ 	.string	"Build cuda_13.0.r13.0/compiler.36424714_0"
        /*0030*/ 	.string	"-arch sm_100 -m 64 "



//--------------------- .note.nv.cuinfo           --------------------------
	.section	.note.nv.cuinfo,"",@"SHT_NOTE"
	.sectionflags	@"SHF_NOTE_NV_CUINFO"
        /*0018*/ 	.short	0x0002
        /*001a*/ 	.short	0x0064
        /*001c*/ 	.short	0x0082
	.zero		2


//--------------------- .nv.info                  --------------------------
	.section	.nv.info,"",@"SHT_CUDA_INFO"
	.align	4


	//----- nvinfo : EIATTR_REGCOUNT
	.align		4
        /*0000*/ 	.byte	0x04, 0x2f
        /*0002*/ 	.short	(.L_1 - .L_0)
	.align		4
.L_0:
        /*0004*/ 	.word	index@(_Z3sumPf)
        /*0008*/ 	.word	0x0000000e


	//----- nvinfo : EIATTR_FRAME_SIZE
	.align		4
.L_1:
        /*000c*/ 	.byte	0x04, 0x11
        /*000e*/ 	.short	(.L_3 - .L_2)
	.align		4
.L_2:
        /*0010*/ 	.word	index@(_Z3sumPf)
        /*0014*/ 	.word	0x00000000


	//----- nvinfo : EIATTR_MIN_STACK_SIZE
	.align		4
.L_3:
        /*0018*/ 	.byte	0x04, 0x12
        /*001a*/ 	.short	(.L_5 - .L_4)
	.align		4
.L_4:
        /*001c*/ 	.word	index@(_Z3sumPf)
        /*0020*/ 	.word	0x00000000
.L_5:


//--------------------- .nv.compat                --------------------------
	.section	.nv.compat,"",@"SHT_CUDA_COMPAT_INFO"
	.align	4
        /*0000*/ 	.byte	0x02, 0x09, 0x00, 0x00, 0x02, 0x02, 0x01, 0x00, 0x02, 0x05, 0x05, 0x00, 0x03, 0x07, 0x01, 0x01
        /*0010*/ 	.byte	0x02, 0x03, 0x00, 0x00, 0x02, 0x06, 0x01, 0x00, 0x04, 0x0b, 0x08, 0x00, 0x09, 0x00, 0x00, 0x00
        /*0020*/ 	.byte	0x00, 0x00, 0x00, 0x00


//--------------------- .nv.info._Z3sumPf         --------------------------
	.section	.nv.info._Z3sumPf,"",@"SHT_CUDA_INFO"
	.sectionflags	@""
	.align	4


	//----- nvinfo : EIATTR_CUDA_API_VERSION
	.align		4
        /*0000*/ 	.byte	0x04, 0x37
        /*0002*/ 	.short	(.L_7 - .L_6)
.L_6:
        /*0004*/ 	.word	0x00000082


	//----- nvinfo : EIATTR_KPARAM_INFO
	.align		4
.L_7:
        /*0008*/ 	.byte	0x04, 0x17
        /*000a*/ 	.short	(.L_9 - .L_8)
.L_8:
        /*000c*/ 	.word	0x00000000
        /*0010*/ 	.short	0x0000
        /*0012*/ 	.short	0x0000
        /*0014*/ 	.byte	0x00, 0xf5, 0x21, 0x00


	//----- nvinfo : EIATTR_SPARSE_MMA_MASK
	.align		4
.L_9:
        /*0018*/ 	.byte	0x03, 0x50
        /*001a*/ 	.short	0x0000


	//----- nvinfo : EIATTR_MAXREG_COUNT
	.align		4
        /*001c*/ 	.byte	0x03, 0x1b
        /*001e*/ 	.short	0x00ff


	//----- nvinfo : EIATTR_MERCURY_ISA_VERSION
	.align		4
        /*0020*/ 	.byte	0x03, 0x5f
        /*0022*/ 	.short	0x0101


	//----- nvinfo : EIATTR_VRC_CTA_INIT_COUNT
	.align		4
        /*0024*/ 	.byte	0x02, 0x4a
	.zero		1
	.zero		1


	//----- nvinfo : EIATTR_EXIT_INSTR_OFFSETS
	.align		4
        /*0028*/ 	.byte	0x04, 0x1c
        /*002a*/ 	.short	(.L_11 - .L_10)


	//   ....[0]....
.L_10:
        /*002c*/ 	.word	0x00000190


	//----- nvinfo : EIATTR_CBANK_PARAM_SIZE
	.align		4
.L_11:
        /*0030*/ 	.byte	0x03, 0x19
        /*0032*/ 	.short	0x0008


	//----- nvinfo : EIATTR_PARAM_CBANK
	.align		4
        /*0034*/ 	.byte	0x04, 0x0a
        /*0036*/ 	.short	(.L_13 - .L_12)
	.align		4
.L_12:
        /*0038*/ 	.word	index@(.nv.constant0._Z3sumPf)
        /*003c*/ 	.short	0x0380
        /*003e*/ 	.short	0x0008


	//----- nvinfo : EIATTR_SW_WAR
	.align		4
.L_13:
        /*0040*/ 	.byte	0x04, 0x36
        /*0042*/ 	.short	(.L_15 - .L_14)
.L_14:
        /*0044*/ 	.word	0x00000008
.L_15:


//--------------------- .nv.callgraph             --------------------------
	.section	.nv.callgraph,"",@"SHT_CUDA_CALLGRAPH"
	.align	4
	.sectionentsize	8
	.align		4
        /*0000*/ 	.word	0x00000000
	.align		4
        /*0004*/ 	.word	0xffffffff
	.align		4
        /*0008*/ 	.word	0x00000000
	.align		4
        /*000c*/ 	.word	0xfffffffe
	.align		4
        /*0010*/ 	.word	0x00000000
	.align		4
        /*0014*/ 	.word	0xfffffffd
	.align		4
        /*0018*/ 	.word	0x00000000
	.align		4
        /*001c*/ 	.word	0xfffffffc


//--------------------- .text._Z3sumPf            --------------------------
	.section	.text._Z3sumPf,"ax",@progbits
	.align	128
        .global         _Z3sumPf
        .type           _Z3sumPf,@function
        .size           _Z3sumPf,(.L_x_2 - _Z3sumPf)
        .other          _Z3sumPf,@"STO_CUDA_ENTRY STV_DEFAULT"
_Z3sumPf:
.text._Z3sumPf:
[----:B------:R-:W-:Y:S01]  /*0000*/  LDC R1, c[0x0][0x37c] ;  /* 0x0000df00ff017b82 */ /* 0x000fe20000000800 */
[----:B------:R-:W0:Y:S01]  /*0010*/  S2R R11, SR_TID.X ;  /* 0x00000000000b7919 */ /* 0x000e220000002100 */
[----:B------:R-:W1:Y:S01]  /*0020*/  LDCU UR4, c[0x0][0x360] ;  /* 0x00006c00ff0477ac */ /* 0x000e620008000800 */
[----:B------:R-:W2:Y:S01]  /*0030*/  LDCU.64 UR6, c[0x0][0x358] ;  /* 0x00006b00ff0677ac */ /* 0x000ea20008000a00 */
[----:B-1----:R-:W-:Y:S02]  /*0040*/  I2FP.F32.U32 R6, UR4 ;  /* 0x0000000400067c45 */ /* 0x002fe40008201000 */
[----:B------:R-:W-:Y:S01]  /*0050*/  MOV R0, UR4 ;  /* 0x0000000400007c02 */ /* 0x000fe20008000f00 */
[----:B------:R-:W-:Y:S01]  /*0060*/  UMOV UR4, 0x1 ;  /* 0x0000000100047882 */ /* 0x000fe20000000000 */
[----:B0-2---:R-:W-:-:S07]  /*0070*/  SHF.L.U32 R8, R11, 0x1, RZ ;  /* 0x000000010b087819 */ /* 0x005fce00000006ff */
.L_x_0:
[----:B------:R-:W-:-:S13]  /*0080*/  ISETP.GE.U32.AND P1, PT, R11, R0, PT ;  /* 0x000000000b00720c */ /* 0x000fda0003f26070 */
[----:B------:R-:W0:Y:S01]  /*0090*/  @!P1 LDC.64 R4, c[0x0][0x380] ;  /* 0x0000e000ff049b82 */ /* 0x000e220000000a00 */
[----:B------:R-:W-:-:S05]  /*00a0*/  @!P1 IMAD R3, R8, UR4, RZ ;  /* 0x0000000408039c24 */ /* 0x000fca000f8e02ff */
[C---:B------:R-:W-:Y:S01]  /*00b0*/  @!P1 IADD3 R7, PT, PT, R3.reuse, UR4, RZ ;  /* 0x0000000403079c10 */ /* 0x040fe2000fffe0ff */
[----:B0-----:R-:W-:-:S04]  /*00c0*/  @!P1 IMAD.WIDE.U32 R2, R3, 0x4, R4 ;  /* 0x0000000403029825 */ /* 0x001fc800078e0004 */
[----:B------:R-:W-:Y:S02]  /*00d0*/  @!P1 IMAD.WIDE.U32 R4, R7, 0x4, R4 ;  /* 0x0000000407049825 */ /* 0x000fe400078e0004 */
[----:B------:R-:W2:Y:S04]  /*00e0*/  @!P1 LDG.E R7, desc[UR6][R2.64] ;  /* 0x0000000602079981 */ /* 0x000ea8000c1e1900 */
[----:B------:R-:W2:Y:S01]  /*00f0*/  @!P1 LDG.E R4, desc[UR6][R4.64] ;  /* 0x0000000604049981 */ /* 0x000ea2000c1e1900 */
[----:B------:R-:W-:Y:S01]  /*0100*/  FMUL R9, R6, 0.5 ;  /* 0x3f00000006097820 */ /* 0x000fe20000400000 */
[----:B------:R-:W-:Y:S01]  /*0110*/  ISETP.NE.AND P0, PT, R0, 0x1, PT ;  /* 0x000000010000780c */ /* 0x000fe20003f05270 */
[----:B------:R-:W-:Y:S02]  /*0120*/  USHF.L.U32 UR4, UR4, 0x1, URZ ;  /* 0x0000000104047899 */ /* 0x000fe400080006ff */
[----:B------:R-:W0:Y:S01]  /*0130*/  F2I.CEIL.NTZ R0, R9 ;  /* 0x0000000900007305 */ /* 0x000e22000020b100 */
[----:B------:R-:W-:Y:S01]  /*0140*/  FSEL R6, R9, R6, P0 ;  /* 0x0000000609067208 */ /* 0x000fe20000000000 */
[----:B--2---:R-:W-:-:S05]  /*0150*/  @!P1 FADD R7, R7, R4 ;  /* 0x0000000407079221 */ /* 0x004fca0000000000 */
[----:B------:R1:W-:Y:S01]  /*0160*/  @!P1 STG.E desc[UR6][R2.64], R7 ;  /* 0x0000000702009986 */ /* 0x0003e2000c101906 */
[----:B0-----:R-:W-:-:S13]  /*0170*/  ISETP.GT.AND P1, PT, R0, RZ, PT ;  /* 0x000000ff0000720c */ /* 0x001fda0003f24270 */
[----:B-1----:R-:W-:Y:S05]  /*0180*/  @P0 BRA P1, `(.L_x_0) ;  /* 0xfffffffc00bc0947 */ /* 0x002fea000083ffff */
[----:B------:R-:W-:Y:S05]  /*0190*/  EXIT ;  /* 0x000000000000794d */ /* 0x000fea0003800000 */
.L_x_1:
[----:B------:R-:W-:-:S00]  /*01a0*/  BRA `(.L_x_1) ;  /* 0xfffffffc00fc7947 */ /* 0x000fc0000383ffff */
[----:B------:R-:W-:-:S00]  /*01b0*/  NOP ;  /* 0x0000000000007918 */ /* 0x000fc00000000000 */
        /* <DEDUP_REMOVED lines=12> */
.L_x_2:


//--------------------- .nv.shared.reserved.0     --------------------------
	.section	.nv.shared.reserved.0,"aw",@nobits
	.weak		__nv_reservedSMEM_offset_0_alias
	.size		__nv_reservedSMEM_offset_0_alias, 0, 64
	.other		__nv_reservedSMEM_offset_0_alias,@"STO_CUDA_RESERVED_SHARED STV_DEFAULT"
__nv_reservedSMEM_offset_0_alias:
	.zero		0
	.zero		64


//--------------------- .nv.constant0._Z3sumPf    --------------------------
	.section	.nv.constant0._Z3sumPf,"a",@progbits
	.sectionflags	@""
	.align	4
.nv.constant0._Z3sumPf:
	.zero		904


//--------------------- SYMBOLS --------------------------

	.type		.nv.reservedSmem.offset0,@object
	.size		.nv.reservedSmem.offset0,0x4
